//
// Generated by NVIDIA NVVM Compiler
//
// Compiler Build ID: CL-36424714
// Cuda compilation tools, release 13.0, V13.0.88
// Based on NVVM 20.0.0
//

.version 9.0
.target sm_100
.address_size 64

	// .globl	gaxpy3
.extern .func  (.param .b32 func_retval0) vprintf
(
	.param .b64 vprintf_param_0,
	.param .b64 vprintf_param_1
)
;
.global .align 1 .b8 $str[4] = {37, 100, 10};

.visible .entry gaxpy3(
	.param .u32 gaxpy3_param_0,
	.param .u64 .ptr .align 1 gaxpy3_param_1,
	.param .u64 .ptr .align 1 gaxpy3_param_2,
	.param .u64 .ptr .align 1 gaxpy3_param_3
)
{
	.local .align 8 .b8 	__local_depot0[8];
	.reg .b64 	%SP;
	.reg .b64 	%SPL;
	.reg .pred 	%p<2>;
	.reg .b32 	%r<11>;
	.reg .b64 	%rd<14>;
	.reg .b64 	%fd<5>;

	mov.u64 	%SPL, __local_depot0;
	cvta.local.u64 	%SP, %SPL;
	ld.param.u32 	%r2, [gaxpy3_param_0];
	ld.param.u64 	%rd1, [gaxpy3_param_1];
	ld.param.u64 	%rd2, [gaxpy3_param_2];
	ld.param.u64 	%rd3, [gaxpy3_param_3];
	mov.u32 	%r3, %tid.x;
	mov.u32 	%r4, %tid.y;
	mov.u32 	%r5, %ntid.x;
	mov.u32 	%r6, %tid.z;
	mov.u32 	%r7, %ntid.y;
	mad.lo.s32 	%r8, %r7, %r6, %r4;
	mad.lo.s32 	%r1, %r8, %r5, %r3;
	setp.ge.s32 	%p1, %r1, %r2;
	@%p1 bra 	$L__BB0_2;
	add.u64 	%rd4, %SP, 0;
	add.u64 	%rd5, %SPL, 0;
	cvta.to.global.u64 	%rd6, %rd1;
	cvta.to.global.u64 	%rd7, %rd2;
	cvta.to.global.u64 	%rd8, %rd3;
	st.local.u32 	[%rd5], %r1;
	mov.u64 	%rd9, $str;
	cvta.global.u64 	%rd10, %rd9;
	{ // callseq 0, 0
	.param .b64 param0;
	st.param.b64 	[param0], %rd10;
	.param .b64 param1;
	st.param.b64 	[param1], %rd4;
	.param .b32 retval0;
	call.uni (retval0), 
	vprintf, 
	(
	param0, 
	param1
	);
	ld.param.b32 	%r9, [retval0];
	} // callseq 0
	ld.global.f64 	%fd1, [%rd6];
	mul.wide.u32 	%rd11, %r1, 8;
	add.s64 	%rd12, %rd7, %rd11;
	ld.global.f64 	%fd2, [%rd12];
	add.s64 	%rd13, %rd8, %rd11;
	ld.global.f64 	%fd3, [%rd13];
	fma.rn.f64 	%fd4, %fd1, %fd2, %fd3;
	st.global.f64 	[%rd13], %fd4;
$L__BB0_2:
	ret;

}


// ===== COMPILED SASS (sm_100) =====

	.target	sm_100

	.elftype	@"ET_EXEC"


//--------------------- .note.nv.tkinfo           --------------------------
	.section	.note.nv.tkinfo,"",@"SHT_NOTE"
	.sectionflags	@"SHF_NOTE_NV_TKINFO"
	.tkinfo
        /*0018*/ 	.word	0x00000002
        /*0030*/ 	.string	""
        /*0030*/ 	.string	"ptxas"
        /*0030*/ 	.string	"Cuda compilation tools, release 13.0, V13.0.88"
        /*0030*/ 	.string	"Build cuda_13.0.r13.0/compiler.36424714_0"
        /*0030*/ 	.string	"-arch sm_100 -m 64 "



//--------------------- .note.nv.cuinfo           --------------------------
	.section	.note.nv.cuinfo,"",@"SHT_NOTE"
	.sectionflags	@"SHF_NOTE_NV_CUINFO"
        /*0018*/ 	.short	0x0002
        /*001a*/ 	.short	0x0064
        /*001c*/ 	.short	0x0082
	.zero		2


//--------------------- .nv.info                  --------------------------
	.section	.nv.info,"",@"SHT_CUDA_INFO"
	.align	4


	//----- nvinfo : EIATTR_REGCOUNT
	.align		4
        /*0000*/ 	.byte	0x04, 0x2f
        /*0002*/ 	.short	(.L_2 - .L_1)
	.align		4
.L_1:
        /*0004*/ 	.word	index@(gaxpy3)
        /*0008*/ 	.word	0x00000018


	//----- nvinfo : EIATTR_FRAME_SIZE
	.align		4
.L_2:
        /*000c*/ 	.byte	0x04, 0x11
        /*000e*/ 	.short	(.L_4 - .L_3)
	.align		4
.L_3:
        /*0010*/ 	.word	index@(gaxpy3)
        /*0014*/ 	.word	0x00000008


	//----- nvinfo : EIATTR_MIN_STACK_SIZE
	.align		4
.L_4:
        /*0018*/ 	.byte	0x04, 0x12
        /*001a*/ 	.short	(.L_6 - .L_5)
	.align		4
.L_5:
        /*001c*/ 	.word	index@(gaxpy3)
        /*0020*/ 	.word	0x00000008
.L_6:


//--------------------- .nv.compat                --------------------------
	.section	.nv.compat,"",@"SHT_CUDA_COMPAT_INFO"
	.align	4
        /*0000*/ 	.byte	0x02, 0x09, 0x00, 0x00, 0x02, 0x02, 0x01, 0x00, 0x02, 0x05, 0x05, 0x00, 0x03, 0x07, 0x01, 0x01
        /*0010*/ 	.byte	0x02, 0x03, 0x00, 0x00, 0x02, 0x06, 0x01, 0x00, 0x04, 0x0b, 0x08, 0x00, 0x01, 0x00, 0x00, 0x00
        /*0020*/ 	.byte	0x00, 0x00, 0x00, 0x00


//--------------------- .nv.info.gaxpy3           --------------------------
	.section	.nv.info.gaxpy3,"",@"SHT_CUDA_INFO"
	.sectionflags	@""
	.align	4


	//----- nvinfo : EIATTR_CUDA_API_VERSION
	.align		4
        /*0000*/ 	.byte	0x04, 0x37
        /*0002*/ 	.short	(.L_8 - .L_7)
.L_7:
        /*0004*/ 	.word	0x00000082


	//----- nvinfo : EIATTR_KPARAM_INFO
	.align		4
.L_8:
        /*0008*/ 	.byte	0x04, 0x17
        /*000a*/ 	.short	(.L_10 - .L_9)
.L_9:
        /*000c*/ 	.word	0x00000000
        /*0010*/ 	.short	0x0003
        /*0012*/ 	.short	0x0018
        /*0014*/ 	.byte	0x00, 0xf5, 0x21, 0x00


	//----- nvinfo : EIATTR_KPARAM_INFO
	.align		4
.L_10:
        /*0018*/ 	.byte	0x04, 0x17
        /*001a*/ 	.short	(.L_12 - .L_11)
.L_11:
        /*001c*/ 	.word	0x00000000
        /*0020*/ 	.short	0x0002
        /*0022*/ 	.short	0x0010
        /*0024*/ 	.byte	0x00, 0xf5, 0x21, 0x00


	//----- nvinfo : EIATTR_KPARAM_INFO
	.align		4
.L_12:
        /*0028*/ 	.byte	0x04, 0x17
        /*002a*/ 	.short	(.L_14 - .L_13)
.L_13:
        /*002c*/ 	.word	0x00000000
        /*0030*/ 	.short	0x0001
        /*0032*/ 	.short	0x0008
        /*0034*/ 	.byte	0x00, 0xf5, 0x21, 0x00


	//----- nvinfo : EIATTR_KPARAM_INFO
	.align		4
.L_14:
        /*0038*/ 	.byte	0x04, 0x17
        /*003a*/ 	.short	(.L_16 - .L_15)
.L_15:
        /*003c*/ 	.word	0x00000000
        /*0040*/ 	.short	0x0000
        /*0042*/ 	.short	0x0000
        /*0044*/ 	.byte	0x00, 0xf0, 0x11, 0x00


	//----- nvinfo : EIATTR_SPARSE_MMA_MASK
	.align		4
.L_16:
        /*0048*/ 	.byte	0x03, 0x50
        /*004a*/ 	.short	0x0000


	//----- nvinfo : EIATTR_MAXREG_COUNT
	.align		4
        /*004c*/ 	.byte	0x03, 0x1b
        /*004e*/ 	.short	0x00ff


	//----- nvinfo : EIATTR_EXTERNS
	.align		4
        /*0050*/ 	.byte	0x04, 0x0f
        /*0052*/ 	.short	(.L_18 - .L_17)


	//   ....[0]....
	.align		4
.L_17:
        /*0054*/ 	.word	index@(vprintf)


	//----- nvinfo : EIATTR_MERCURY_ISA_VERSION
	.align		4
.L_18:
        /*0058*/ 	.byte	0x03, 0x5f
        /*005a*/ 	.short	0x0101


	//----- nvinfo : EIATTR_VRC_CTA_INIT_COUNT
	.align		4
        /*005c*/ 	.byte	0x02, 0x4a
	.zero		1
	.zero		1


	//----- nvinfo : EIATTR_SYSCALL_OFFSETS
	.align		4
        /*0060*/ 	.byte	0x04, 0x46
        /*0062*/ 	.short	(.L_20 - .L_19)


	//   ....[0]....
.L_19:
        /*0064*/ 	.word	0x00000180


	//----- nvinfo : EIATTR_EXIT_INSTR_OFFSETS
	.align		4
.L_20:
        /*0068*/ 	.byte	0x04, 0x1c
        /*006a*/ 	.short	(.L_22 - .L_21)


	//   ....[0]....
.L_21:
        /*006c*/ 	.word	0x000000f0


	//   ....[1]....
        /*0070*/ 	.word	0x00000230


	//----- nvinfo : EIATTR_CRS_STACK_SIZE
	.align		4
.L_22:
        /*0074*/ 	.byte	0x04, 0x1e
        /*0076*/ 	.short	(.L_24 - .L_23)
.L_23:
        /*0078*/ 	.word	0x00000000


	//----- nvinfo : EIATTR_CBANK_PARAM_SIZE
	.align		4
.L_24:
        /*007c*/ 	.byte	0x03, 0x19
        /*007e*/ 	.short	0x0020


	//----- nvinfo : EIATTR_PARAM_CBANK
	.align		4
        /*0080*/ 	.byte	0x04, 0x0a
        /*0082*/ 	.short	(.L_26 - .L_25)
	.align		4
.L_25:
        /*0084*/ 	.word	index@(.nv.constant0.gaxpy3)
        /*0088*/ 	.short	0x0380
        /*008a*/ 	.short	0x0020


	//----- nvinfo : EIATTR_SW_WAR
	.align		4
.L_26:
        /*008c*/ 	.byte	0x04, 0x36
        /*008e*/ 	.short	(.L_28 - .L_27)
.L_27:
        /*0090*/ 	.word	0x00000008
.L_28:


//--------------------- .nv.callgraph             --------------------------
	.section	.nv.callgraph,"",@"SHT_CUDA_CALLGRAPH"
	.align	4
	.sectionentsize	8
	.align		4
        /*0000*/ 	.word	0x00000000
	.align		4
        /*0004*/ 	.word	0xffffffff
	.align		4
        /*0008*/ 	.word	index@(gaxpy3)
	.align		4
        /*000c*/ 	.word	index@(vprintf)
	.align		4
        /*0010*/ 	.word	0x00000000
	.align		4
        /*0014*/ 	.word	0xfffffffe
	.align		4
        /*0018*/ 	.word	0x00000000
	.align		4
        /*001c*/ 	.word	0xfffffffd
	.align		4
        /*0020*/ 	.word	0x00000000
	.align		4
        /*0024*/ 	.word	0xfffffffc


//--------------------- .nv.constant4             --------------------------
	.section	.nv.constant4,"a",@progbits
	.align	8
	.align		8
.nv.constant4:
        /*0000*/ 	.dword	vprintf
	.align		8
        /*0008*/ 	.dword	$str


//--------------------- .text.gaxpy3              --------------------------
	.section	.text.gaxpy3,"ax",@progbits
	.align	128
        .global         gaxpy3
        .type           gaxpy3,@function
        .size           gaxpy3,(.L_x_2 - gaxpy3)
        .other          gaxpy3,@"STO_CUDA_ENTRY STV_DEFAULT"
gaxpy3:
.text.gaxpy3:
[----:B------:R-:W0:Y:S01]  /*0000*/  LDC R1, c[0x0][0x37c] ;  /* 0x0000df00ff017b82 */ /* 0x000e220000000800 */
[----:B------:R-:W1:Y:S01]  /*0010*/  S2R R2, SR_TID.Y ;  /* 0x0000000000027919 */ /* 0x000e620000002200 */
[----:B------:R-:W2:Y:S01]  /*0020*/  LDCU UR5, c[0x0][0x2fc] ;  /* 0x00005f80ff0577ac */ /* 0x000ea20008000800 */
[----:B0-----:R-:W-:Y:S01]  /*0030*/  VIADD R1, R1, 0xfffffff8 ;  /* 0xfffffff801017836 */ /* 0x001fe20000000000 */
[----:B------:R-:W1:Y:S01]  /*0040*/  S2R R5, SR_TID.Z ;  /* 0x0000000000057919 */ /* 0x000e620000002300 */
[----:B------:R-:W0:Y:S01]  /*0050*/  LDCU UR6, c[0x0][0x360] ;  /* 0x00006c00ff0677ac */ /* 0x000e220008000800 */
[----:B------:R-:W0:Y:S01]  /*0060*/  S2R R3, SR_TID.X ;  /* 0x0000000000037919 */ /* 0x000e220000002100 */
[----:B------:R-:W1:Y:S01]  /*0070*/  LDCU UR7, c[0x0][0x364] ;  /* 0x00006c80ff0777ac */ /* 0x000e620008000800 */
[----:B------:R-:W3:Y:S01]  /*0080*/  LDCU UR8, c[0x0][0x380] ;  /* 0x00007000ff0877ac */ /* 0x000ee20008000800 */
[----:B------:R-:W4:Y:S02]  /*0090*/  LDCU UR4, c[0x0][0x2f8] ;  /* 0x00005f00ff0477ac */ /* 0x000f240008000800 */
[----:B----4-:R-:W-:Y:S01]  /*00a0*/  IADD3 R6, P1, PT, R1, UR4, RZ ;  /* 0x0000000401067c10 */ /* 0x010fe2000ff3e0ff */
[----:B-1----:R-:W-:-:S04]  /*00b0*/  IMAD R2, R5, UR7, R2 ;  /* 0x0000000705027c24 */ /* 0x002fc8000f8e0202 */
[----:B0-----:R-:W-:Y:S02]  /*00c0*/  IMAD R2, R2, UR6, R3 ;  /* 0x0000000602027c24 */ /* 0x001fe4000f8e0203 */
[----:B--2---:R-:W-:-:S03]  /*00d0*/  IMAD.X R7, RZ, RZ, UR5, P1 ;  /* 0x00000005ff077e24 */ /* 0x004fc600088e06ff */
[----:B---3--:R-:W-:-:S13]  /*00e0*/  ISETP.GE.AND P0, PT, R2, UR8, PT ;  /* 0x0000000802007c0c */ /* 0x008fda000bf06270 */
[----:B------:R-:W-:Y:S05]  /*00f0*/  @P0 EXIT ;  /* 0x000000000000094d */ /* 0x000fea0003800000 */
[----:B------:R-:W-:Y:S01]  /*0100*/  MOV R0, 0x0 ;  /* 0x0000000000007802 */ /* 0x000fe20000000f00 */
[----:B------:R0:W-:Y:S01]  /*0110*/  STL [R1], R2 ;  /* 0x0000000201007387 */ /* 0x0001e20000100800 */
[----:B------:R-:W1:Y:S02]  /*0120*/  LDCU.64 UR4, c[0x4][0x8] ;  /* 0x01000100ff0477ac */ /* 0x000e640008000a00 */
[----:B------:R0:W2:Y:S01]  /*0130*/  LDC.64 R8, c[0x4][R0] ;  /* 0x0100000000087b82 */ /* 0x0000a20000000a00 */
[----:B------:R-:W3:Y:S01]  /*0140*/  LDCU.64 UR36, c[0x0][0x358] ;  /* 0x00006b00ff2477ac */ /* 0x000ee20008000a00 */
[----:B-1----:R-:W-:Y:S02]  /*0150*/  MOV R4, UR4 ;  /* 0x0000000400047c02 */ /* 0x002fe40008000f00 */
[----:B0-----:R-:W-:-:S07]  /*0160*/  MOV R5, UR5 ;  /* 0x0000000500057c02 */ /* 0x001fce0008000f00 */
[----:B------:R-:W-:-:S07]  /*0170*/  LEPC R20, `(.L_x_0) ;  /* 0x000000001014794e */ /* 0x000fce0000000000 */
[----:B--23--:R-:W-:Y:S05]  /*0180*/  CALL.ABS.NOINC R8 ;  /* 0x0000000008007343 */ /* 0x00cfea0003c00000 */
.L_x_0:
[----:B------:R-:W0:Y:S08]  /*0190*/  LDC.64 R6, c[0x0][0x390] ;  /* 0x0000e400ff067b82 */ /* 0x000e300000000a00 */
[----:B------:R-:W1:Y:S08]  /*01a0*/  LDC.64 R8, c[0x0][0x398] ;  /* 0x0000e600ff087b82 */ /* 0x000e700000000a00 */
[----:B------:R-:W2:Y:S01]  /*01b0*/  LDC.64 R4, c[0x0][0x388] ;  /* 0x0000e200ff047b82 */ /* 0x000ea20000000a00 */
[----:B0-----:R-:W-:-:S06]  /*01c0*/  IMAD.WIDE.U32 R6, R2, 0x8, R6 ;  /* 0x0000000802067825 */ /* 0x001fcc00078e0006 */
[----:B------:R-:W3:Y:S01]  /*01d0*/  LDG.E.64 R6, desc[UR36][R6.64] ;  /* 0x0000002406067981 */ /* 0x000ee2000c1e1b00 */
[----:B-1----:R-:W-:-:S05]  /*01e0*/  IMAD.WIDE.U32 R2, R2, 0x8, R8 ;  /* 0x0000000802027825 */ /* 0x002fca00078e0008 */
[----:B------:R-:W3:Y:S04]  /*01f0*/  LDG.E.64 R8, desc[UR36][R2.64] ;  /* 0x0000002402087981 */ /* 0x000ee8000c1e1b00 */
[----:B--2---:R-:W3:Y:S02]  /*0200*/  LDG.E.64 R4, desc[UR36][R4.64] ;  /* 0x0000002404047981 */ /* 0x004ee4000c1e1b00 */
[----:B---3--:R-:W-:-:S07]  /*0210*/  DFMA R8, R4, R6, R8 ;  /* 0x000000060408722b */ /* 0x008fce0000000008 */
[----:B------:R-:W-:Y:S01]  /*0220*/  STG.E.64 desc[UR36][R2.64], R8 ;  /* 0x0000000802007986 */ /* 0x000fe2000c101b24 */
[----:B------:R-:W-:Y:S05]  /*0230*/  EXIT ;  /* 0x000000000000794d */ /* 0x000fea0003800000 */
.L_x_1:
[----:B------:R-:W-:-:S00]  /*0240*/  BRA `(.L_x_1) ;  /* 0xfffffffc00fc7947 */ /* 0x000fc0000383ffff */
[----:B------:R-:W-:-:S00]  /*0250*/  NOP ;  /* 0x0000000000007918 */ /* 0x000fc00000000000 */
        /* <DEDUP_REMOVED lines=10> */
.L_x_2:


//--------------------- .nv.global.init           --------------------------
	.section	.nv.global.init,"aw",@progbits
.nv.global.init:
	.type		$str,@object
	.size		$str,(.L_0 - $str)
$str:
        /*0000*/ 	.byte	0x25, 0x64, 0x0a, 0x00
.L_0:


//--------------------- .nv.shared.reserved.0     --------------------------
	.section	.nv.shared.reserved.0,"aw",@nobits
	.weak		__nv_reservedSMEM_offset_0_alias
	.size		__nv_reservedSMEM_offset_0_alias, 0, 64
	.other		__nv_reservedSMEM_offset_0_alias,@"STO_CUDA_RESERVED_SHARED STV_DEFAULT"
__nv_reservedSMEM_offset_0_alias:
	.zero		0
	.zero		64


//--------------------- .nv.constant0.gaxpy3      --------------------------
	.section	.nv.constant0.gaxpy3,"a",@progbits
	.sectionflags	@""
	.align	4
.nv.constant0.gaxpy3:
	.zero		928


//--------------------- SYMBOLS --------------------------

	.type		.nv.reservedSmem.offset0,@object
	.size		.nv.reservedSmem.offset0,0x4
	.type		vprintf,@function
